//
// Generated by NVIDIA NVVM Compiler
//
// Compiler Build ID: CL-36424714
// Cuda compilation tools, release 13.0, V13.0.88
// Based on NVVM 20.0.0
//

.version 9.0
.target sm_100
.address_size 64

	// .globl	_Z11add_vectorsPiS_S_

.visible .entry _Z11add_vectorsPiS_S_(
	.param .u64 .ptr .align 1 _Z11add_vectorsPiS_S__param_0,
	.param .u64 .ptr .align 1 _Z11add_vectorsPiS_S__param_1,
	.param .u64 .ptr .align 1 _Z11add_vectorsPiS_S__param_2
)
{
	.reg .b32 	%r<8>;
	.reg .b64 	%rd<11>;

	ld.param.u64 	%rd1, [_Z11add_vectorsPiS_S__param_0];
	ld.param.u64 	%rd2, [_Z11add_vectorsPiS_S__param_1];
	ld.param.u64 	%rd3, [_Z11add_vectorsPiS_S__param_2];
	cvta.to.global.u64 	%rd4, %rd3;
	cvta.to.global.u64 	%rd5, %rd2;
	cvta.to.global.u64 	%rd6, %rd1;
	mov.u32 	%r1, %ctaid.x;
	shl.b32 	%r2, %r1, 9;
	mov.u32 	%r3, %tid.x;
	add.s32 	%r4, %r2, %r3;
	mul.wide.s32 	%rd7, %r4, 4;
	add.s64 	%rd8, %rd6, %rd7;
	ld.global.u32 	%r5, [%rd8];
	add.s64 	%rd9, %rd5, %rd7;
	ld.global.u32 	%r6, [%rd9];
	add.s32 	%r7, %r6, %r5;
	add.s64 	%rd10, %rd4, %rd7;
	st.global.u32 	[%rd10], %r7;
	ret;

}


// ===== COMPILED SASS (sm_100) =====

	.target	sm_100

	.elftype	@"ET_EXEC"


//--------------------- .note.nv.tkinfo           --------------------------
	.section	.note.nv.tkinfo,"",@"SHT_NOTE"
	.sectionflags	@"SHF_NOTE_NV_TKINFO"
	.tkinfo
        /*0018*/ 	.word	0x00000002
        /*0030*/ 	.string	""
        /*0030*/ 	.string	"ptxas"
        /*0030*/ 	.string	"Cuda compilation tools, release 13.0, V13.0.88"
        /*0030*/ 	.string	"Build cuda_13.0.r13.0/compiler.36424714_0"
        /*0030*/ 	.string	"-arch sm_100 -m 64 "



//--------------------- .note.nv.cuinfo           --------------------------
	.section	.note.nv.cuinfo,"",@"SHT_NOTE"
	.sectionflags	@"SHF_NOTE_NV_CUINFO"
        /*0018*/ 	.short	0x0002
        /*001a*/ 	.short	0x0064
        /*001c*/ 	.short	0x0082
	.zero		2


//--------------------- .nv.info                  --------------------------
	.section	.nv.info,"",@"SHT_CUDA_INFO"
	.align	4


	//----- nvinfo : EIATTR_REGCOUNT
	.align		4
        /*0000*/ 	.byte	0x04, 0x2f
        /*0002*/ 	.short	(.L_1 - .L_0)
	.align		4
.L_0:
        /*0004*/ 	.word	index@(_Z11add_vectorsPiS_S_)
        /*0008*/ 	.word	0x0000000c


	//----- nvinfo : EIATTR_FRAME_SIZE
	.align		4
.L_1:
        /*000c*/ 	.byte	0x04, 0x11
        /*000e*/ 	.short	(.L_3 - .L_2)
	.align		4
.L_2:
        /*0010*/ 	.word	index@(_Z11add_vectorsPiS_S_)
        /*0014*/ 	.word	0x00000000


	//----- nvinfo : EIATTR_MIN_STACK_SIZE
	.align		4
.L_3:
        /*0018*/ 	.byte	0x04, 0x12
        /*001a*/ 	.short	(.L_5 - .L_4)
	.align		4
.L_4:
        /*001c*/ 	.word	index@(_Z11add_vectorsPiS_S_)
        /*0020*/ 	.word	0x00000000
.L_5:


//--------------------- .nv.compat                --------------------------
	.section	.nv.compat,"",@"SHT_CUDA_COMPAT_INFO"
	.align	4
        /*0000*/ 	.byte	0x02, 0x09, 0x00, 0x00, 0x02, 0x02, 0x01, 0x00, 0x02, 0x05, 0x05, 0x00, 0x03, 0x07, 0x01, 0x01
        /*0010*/ 	.byte	0x02, 0x03, 0x00, 0x00, 0x02, 0x06, 0x01, 0x00, 0x04, 0x0b, 0x08, 0x00, 0x09, 0x00, 0x00, 0x00
        /*0020*/ 	.byte	0x00, 0x00, 0x00, 0x00


//--------------------- .nv.info._Z11add_vectorsPiS_S_ --------------------------
	.section	.nv.info._Z11add_vectorsPiS_S_,"",@"SHT_CUDA_INFO"
	.sectionflags	@""
	.align	4


	//----- nvinfo : EIATTR_CUDA_API_VERSION
	.align		4
        /*0000*/ 	.byte	0x04, 0x37
        /*0002*/ 	.short	(.L_7 - .L_6)
.L_6:
        /*0004*/ 	.word	0x00000082


	//----- nvinfo : EIATTR_KPARAM_INFO
	.align		4
.L_7:
        /*0008*/ 	.byte	0x04, 0x17
        /*000a*/ 	.short	(.L_9 - .L_8)
.L_8:
        /*000c*/ 	.word	0x00000000
        /*0010*/ 	.short	0x0002
        /*0012*/ 	.short	0x0010
        /*0014*/ 	.byte	0x00, 0xf5, 0x21, 0x00


	//----- nvinfo : EIATTR_KPARAM_INFO
	.align		4
.L_9:
        /*0018*/ 	.byte	0x04, 0x17
        /*001a*/ 	.short	(.L_11 - .L_10)
.L_10:
        /*001c*/ 	.word	0x00000000
        /*0020*/ 	.short	0x0001
        /*0022*/ 	.short	0x0008
        /*0024*/ 	.byte	0x00, 0xf5, 0x21, 0x00


	//----- nvinfo : EIATTR_KPARAM_INFO
	.align		4
.L_11:
        /*0028*/ 	.byte	0x04, 0x17
        /*002a*/ 	.short	(.L_13 - .L_12)
.L_12:
        /*002c*/ 	.word	0x00000000
        /*0030*/ 	.short	0x0000
        /*0032*/ 	.short	0x0000
        /*0034*/ 	.byte	0x00, 0xf5, 0x21, 0x00


	//----- nvinfo : EIATTR_SPARSE_MMA_MASK
	.align		4
.L_13:
        /*0038*/ 	.byte	0x03, 0x50
        /*003a*/ 	.short	0x0000


	//----- nvinfo : EIATTR_MAXREG_COUNT
	.align		4
        /*003c*/ 	.byte	0x03, 0x1b
        /*003e*/ 	.short	0x00ff


	//----- nvinfo : EIATTR_MERCURY_ISA_VERSION
	.align		4
        /*0040*/ 	.byte	0x03, 0x5f
        /*0042*/ 	.short	0x0101


	//----- nvinfo : EIATTR_VRC_CTA_INIT_COUNT
	.align		4
        /*0044*/ 	.byte	0x02, 0x4a
	.zero		1
	.zero		1


	//----- nvinfo : EIATTR_EXIT_INSTR_OFFSETS
	.align		4
        /*0048*/ 	.byte	0x04, 0x1c
        /*004a*/ 	.short	(.L_15 - .L_14)


	//   ....[0]....
.L_14:
        /*004c*/ 	.word	0x000000f0


	//----- nvinfo : EIATTR_CBANK_PARAM_SIZE
	.align		4
.L_15:
        /*0050*/ 	.byte	0x03, 0x19
        /*0052*/ 	.short	0x0018


	//----- nvinfo : EIATTR_PARAM_CBANK
	.align		4
        /*0054*/ 	.byte	0x04, 0x0a
        /*0056*/ 	.short	(.L_17 - .L_16)
	.align		4
.L_16:
        /*0058*/ 	.word	index@(.nv.constant0._Z11add_vectorsPiS_S_)
        /*005c*/ 	.short	0x0380
        /*005e*/ 	.short	0x0018


	//----- nvinfo : EIATTR_SW_WAR
	.align		4
.L_17:
        /*0060*/ 	.byte	0x04, 0x36
        /*0062*/ 	.short	(.L_19 - .L_18)
.L_18:
        /*0064*/ 	.word	0x00000008
.L_19:


//--------------------- .nv.callgraph             --------------------------
	.section	.nv.callgraph,"",@"SHT_CUDA_CALLGRAPH"
	.align	4
	.sectionentsize	8
	.align		4
        /*0000*/ 	.word	0x00000000
	.align		4
        /*0004*/ 	.word	0xffffffff
	.align		4
        /*0008*/ 	.word	0x00000000
	.align		4
        /*000c*/ 	.word	0xfffffffe
	.align		4
        /*0010*/ 	.word	0x00000000
	.align		4
        /*0014*/ 	.word	0xfffffffd
	.align		4
        /*0018*/ 	.word	0x00000000
	.align		4
        /*001c*/ 	.word	0xfffffffc


//--------------------- .text._Z11add_vectorsPiS_S_ --------------------------
	.section	.text._Z11add_vectorsPiS_S_,"ax",@progbits
	.align	128
        .global         _Z11add_vectorsPiS_S_
        .type           _Z11add_vectorsPiS_S_,@function
        .size           _Z11add_vectorsPiS_S_,(.L_x_1 - _Z11add_vectorsPiS_S_)
        .other          _Z11add_vectorsPiS_S_,@"STO_CUDA_ENTRY STV_DEFAULT"
_Z11add_vectorsPiS_S_:
.text._Z11add_vectorsPiS_S_:
[----:B------:R-:W-:Y:S01]  /*0000*/  LDC R1, c[0x0][0x37c] ;  /* 0x0000df00ff017b82 */ /* 0x000fe20000000800 */
[----:B------:R-:W0:Y:S07]  /*0010*/  S2R R9, SR_CTAID.X ;  /* 0x0000000000097919 */ /* 0x000e2e0000002500 */
[----:B------:R-:W1:Y:S01]  /*0020*/  LDC.64 R2, c[0x0][0x380] ;  /* 0x0000e000ff027b82 */ /* 0x000e620000000a00 */
[----:B------:R-:W2:Y:S01]  /*0030*/  LDCU.64 UR4, c[0x0][0x358] ;  /* 0x00006b00ff0477ac */ /* 0x000ea20008000a00 */
[----:B------:R-:W0:Y:S06]  /*0040*/  S2R R0, SR_TID.X ;  /* 0x0000000000007919 */ /* 0x000e2c0000002100 */
[----:B------:R-:W3:Y:S08]  /*0050*/  LDC.64 R4, c[0x0][0x388] ;  /* 0x0000e200ff047b82 */ /* 0x000ef00000000a00 */
[----:B------:R-:W4:Y:S01]  /*0060*/  LDC.64 R6, c[0x0][0x390] ;  /* 0x0000e400ff067b82 */ /* 0x000f220000000a00 */
[----:B0-----:R-:W-:-:S05]  /*0070*/  LEA R9, R9, R0, 0x9 ;  /* 0x0000000009097211 */ /* 0x001fca00078e48ff */
[----:B-1----:R-:W-:-:S04]  /*0080*/  IMAD.WIDE R2, R9, 0x4, R2 ;  /* 0x0000000409027825 */ /* 0x002fc800078e0202 */
[C---:B---3--:R-:W-:Y:S02]  /*0090*/  IMAD.WIDE R4, R9.reuse, 0x4, R4 ;  /* 0x0000000409047825 */ /* 0x048fe400078e0204 */
[----:B--2---:R-:W2:Y:S04]  /*00a0*/  LDG.E R2, desc[UR4][R2.64] ;  /* 0x0000000402027981 */ /* 0x004ea8000c1e1900 */
[----:B------:R-:W2:Y:S01]  /*00b0*/  LDG.E R5, desc[UR4][R4.64] ;  /* 0x0000000404057981 */ /* 0x000ea2000c1e1900 */
[----:B----4-:R-:W-:Y:S01]  /*00c0*/  IMAD.WIDE R6, R9, 0x4, R6 ;  /* 0x0000000409067825 */ /* 0x010fe200078e0206 */
[----:B--2---:R-:W-:-:S05]  /*00d0*/  IADD3 R9, PT, PT, R2, R5, RZ ;  /* 0x0000000502097210 */ /* 0x004fca0007ffe0ff */
[----:B------:R-:W-:Y:S01]  /*00e0*/  STG.E desc[UR4][R6.64], R9 ;  /* 0x0000000906007986 */ /* 0x000fe2000c101904 */
[----:B------:R-:W-:Y:S05]  /*00f0*/  EXIT ;  /* 0x000000000000794d */ /* 0x000fea0003800000 */
.L_x_0:
[----:B------:R-:W-:-:S00]  /*0100*/  BRA `(.L_x_0) ;  /* 0xfffffffc00fc7947 */ /* 0x000fc0000383ffff */
[----:B------:R-:W-:-:S00]  /*0110*/  NOP ;  /* 0x0000000000007918 */ /* 0x000fc00000000000 */
        /* <DEDUP_REMOVED lines=14> */
.L_x_1:


//--------------------- .nv.shared.reserved.0     --------------------------
	.section	.nv.shared.reserved.0,"aw",@nobits
	.weak		__nv_reservedSMEM_offset_0_alias
	.size		__nv_reservedSMEM_offset_0_alias, 0, 64
	.other		__nv_reservedSMEM_offset_0_alias,@"STO_CUDA_RESERVED_SHARED STV_DEFAULT"
__nv_reservedSMEM_offset_0_alias:
	.zero		0
	.zero		64


//--------------------- .nv.constant0._Z11add_vectorsPiS_S_ --------------------------
	.section	.nv.constant0._Z11add_vectorsPiS_S_,"a",@progbits
	.sectionflags	@""
	.align	4
.nv.constant0._Z11add_vectorsPiS_S_:
	.zero		920


//--------------------- SYMBOLS --------------------------

	.type		.nv.reservedSmem.offset0,@object
	.size		.nv.reservedSmem.offset0,0x4
